//
// Generated by NVIDIA NVVM Compiler
//
// Compiler Build ID: CL-36424714
// Cuda compilation tools, release 13.0, V13.0.88
// Based on NVVM 20.0.0
//

.version 9.0
.target sm_100
.address_size 64

	// .globl	_Z6csr_mvPiS_PfS0_S0_i

.visible .entry _Z6csr_mvPiS_PfS0_S0_i(
	.param .u64 .ptr .align 1 _Z6csr_mvPiS_PfS0_S0_i_param_0,
	.param .u64 .ptr .align 1 _Z6csr_mvPiS_PfS0_S0_i_param_1,
	.param .u64 .ptr .align 1 _Z6csr_mvPiS_PfS0_S0_i_param_2,
	.param .u64 .ptr .align 1 _Z6csr_mvPiS_PfS0_S0_i_param_3,
	.param .u64 .ptr .align 1 _Z6csr_mvPiS_PfS0_S0_i_param_4,
	.param .u32 _Z6csr_mvPiS_PfS0_S0_i_param_5
)
{
	.reg .pred 	%p<11>;
	.reg .b32 	%r<67>;
	.reg .b32 	%f<112>;
	.reg .b64 	%rd<87>;

	ld.param.u64 	%rd6, [_Z6csr_mvPiS_PfS0_S0_i_param_0];
	ld.param.u64 	%rd8, [_Z6csr_mvPiS_PfS0_S0_i_param_1];
	ld.param.u64 	%rd9, [_Z6csr_mvPiS_PfS0_S0_i_param_2];
	ld.param.u64 	%rd10, [_Z6csr_mvPiS_PfS0_S0_i_param_3];
	ld.param.u64 	%rd7, [_Z6csr_mvPiS_PfS0_S0_i_param_4];
	ld.param.u32 	%r23, [_Z6csr_mvPiS_PfS0_S0_i_param_5];
	cvta.to.global.u64 	%rd1, %rd10;
	cvta.to.global.u64 	%rd2, %rd8;
	cvta.to.global.u64 	%rd3, %rd9;
	mov.u32 	%r24, %ctaid.x;
	mov.u32 	%r25, %ntid.x;
	mov.u32 	%r26, %tid.x;
	mad.lo.s32 	%r1, %r24, %r25, %r26;
	setp.ge.s32 	%p1, %r1, %r23;
	@%p1 bra 	$L__BB0_15;
	cvta.to.global.u64 	%rd11, %rd6;
	mul.wide.s32 	%rd12, %r1, 4;
	add.s64 	%rd13, %rd11, %rd12;
	ld.global.u32 	%r62, [%rd13];
	ld.global.u32 	%r3, [%rd13+4];
	setp.ge.s32 	%p2, %r62, %r3;
	mov.f32 	%f111, 0f00000000;
	@%p2 bra 	$L__BB0_14;
	add.s32 	%r27, %r62, 1;
	max.s32 	%r28, %r3, %r27;
	sub.s32 	%r4, %r28, %r62;
	and.b32  	%r5, %r4, 15;
	sub.s32 	%r29, %r62, %r28;
	setp.gt.u32 	%p3, %r29, -16;
	mov.f32 	%f111, 0f00000000;
	@%p3 bra 	$L__BB0_5;
	and.b32  	%r30, %r4, -16;
	neg.s32 	%r60, %r30;
	add.s64 	%rd4, %rd3, 32;
	add.s64 	%rd5, %rd2, 32;
	mov.f32 	%f111, 0f00000000;
$L__BB0_4:
	.pragma "nounroll";
	mul.wide.s32 	%rd14, %r62, 4;
	add.s64 	%rd15, %rd4, %rd14;
	add.s64 	%rd16, %rd5, %rd14;
	ld.global.f32 	%f18, [%rd15+-32];
	ld.global.u32 	%r31, [%rd16+-32];
	mul.wide.s32 	%rd17, %r31, 4;
	add.s64 	%rd18, %rd1, %rd17;
	ld.global.f32 	%f19, [%rd18];
	fma.rn.f32 	%f20, %f18, %f19, %f111;
	ld.global.f32 	%f21, [%rd15+-28];
	ld.global.u32 	%r32, [%rd16+-28];
	mul.wide.s32 	%rd19, %r32, 4;
	add.s64 	%rd20, %rd1, %rd19;
	ld.global.f32 	%f22, [%rd20];
	fma.rn.f32 	%f23, %f21, %f22, %f20;
	ld.global.f32 	%f24, [%rd15+-24];
	ld.global.u32 	%r33, [%rd16+-24];
	mul.wide.s32 	%rd21, %r33, 4;
	add.s64 	%rd22, %rd1, %rd21;
	ld.global.f32 	%f25, [%rd22];
	fma.rn.f32 	%f26, %f24, %f25, %f23;
	ld.global.f32 	%f27, [%rd15+-20];
	ld.global.u32 	%r34, [%rd16+-20];
	mul.wide.s32 	%rd23, %r34, 4;
	add.s64 	%rd24, %rd1, %rd23;
	ld.global.f32 	%f28, [%rd24];
	fma.rn.f32 	%f29, %f27, %f28, %f26;
	ld.global.f32 	%f30, [%rd15+-16];
	ld.global.u32 	%r35, [%rd16+-16];
	mul.wide.s32 	%rd25, %r35, 4;
	add.s64 	%rd26, %rd1, %rd25;
	ld.global.f32 	%f31, [%rd26];
	fma.rn.f32 	%f32, %f30, %f31, %f29;
	ld.global.f32 	%f33, [%rd15+-12];
	ld.global.u32 	%r36, [%rd16+-12];
	mul.wide.s32 	%rd27, %r36, 4;
	add.s64 	%rd28, %rd1, %rd27;
	ld.global.f32 	%f34, [%rd28];
	fma.rn.f32 	%f35, %f33, %f34, %f32;
	ld.global.f32 	%f36, [%rd15+-8];
	ld.global.u32 	%r37, [%rd16+-8];
	mul.wide.s32 	%rd29, %r37, 4;
	add.s64 	%rd30, %rd1, %rd29;
	ld.global.f32 	%f37, [%rd30];
	fma.rn.f32 	%f38, %f36, %f37, %f35;
	ld.global.f32 	%f39, [%rd15+-4];
	ld.global.u32 	%r38, [%rd16+-4];
	mul.wide.s32 	%rd31, %r38, 4;
	add.s64 	%rd32, %rd1, %rd31;
	ld.global.f32 	%f40, [%rd32];
	fma.rn.f32 	%f41, %f39, %f40, %f38;
	ld.global.f32 	%f42, [%rd15];
	ld.global.u32 	%r39, [%rd16];
	mul.wide.s32 	%rd33, %r39, 4;
	add.s64 	%rd34, %rd1, %rd33;
	ld.global.f32 	%f43, [%rd34];
	fma.rn.f32 	%f44, %f42, %f43, %f41;
	ld.global.f32 	%f45, [%rd15+4];
	ld.global.u32 	%r40, [%rd16+4];
	mul.wide.s32 	%rd35, %r40, 4;
	add.s64 	%rd36, %rd1, %rd35;
	ld.global.f32 	%f46, [%rd36];
	fma.rn.f32 	%f47, %f45, %f46, %f44;
	ld.global.f32 	%f48, [%rd15+8];
	ld.global.u32 	%r41, [%rd16+8];
	mul.wide.s32 	%rd37, %r41, 4;
	add.s64 	%rd38, %rd1, %rd37;
	ld.global.f32 	%f49, [%rd38];
	fma.rn.f32 	%f50, %f48, %f49, %f47;
	ld.global.f32 	%f51, [%rd15+12];
	ld.global.u32 	%r42, [%rd16+12];
	mul.wide.s32 	%rd39, %r42, 4;
	add.s64 	%rd40, %rd1, %rd39;
	ld.global.f32 	%f52, [%rd40];
	fma.rn.f32 	%f53, %f51, %f52, %f50;
	ld.global.f32 	%f54, [%rd15+16];
	ld.global.u32 	%r43, [%rd16+16];
	mul.wide.s32 	%rd41, %r43, 4;
	add.s64 	%rd42, %rd1, %rd41;
	ld.global.f32 	%f55, [%rd42];
	fma.rn.f32 	%f56, %f54, %f55, %f53;
	ld.global.f32 	%f57, [%rd15+20];
	ld.global.u32 	%r44, [%rd16+20];
	mul.wide.s32 	%rd43, %r44, 4;
	add.s64 	%rd44, %rd1, %rd43;
	ld.global.f32 	%f58, [%rd44];
	fma.rn.f32 	%f59, %f57, %f58, %f56;
	ld.global.f32 	%f60, [%rd15+24];
	ld.global.u32 	%r45, [%rd16+24];
	mul.wide.s32 	%rd45, %r45, 4;
	add.s64 	%rd46, %rd1, %rd45;
	ld.global.f32 	%f61, [%rd46];
	fma.rn.f32 	%f62, %f60, %f61, %f59;
	ld.global.f32 	%f63, [%rd15+28];
	ld.global.u32 	%r46, [%rd16+28];
	mul.wide.s32 	%rd47, %r46, 4;
	add.s64 	%rd48, %rd1, %rd47;
	ld.global.f32 	%f64, [%rd48];
	fma.rn.f32 	%f111, %f63, %f64, %f62;
	add.s32 	%r62, %r62, 16;
	add.s32 	%r60, %r60, 16;
	setp.ne.s32 	%p4, %r60, 0;
	@%p4 bra 	$L__BB0_4;
$L__BB0_5:
	setp.eq.s32 	%p5, %r5, 0;
	@%p5 bra 	$L__BB0_14;
	and.b32  	%r12, %r4, 7;
	setp.lt.u32 	%p6, %r5, 8;
	@%p6 bra 	$L__BB0_8;
	mul.wide.s32 	%rd49, %r62, 4;
	add.s64 	%rd50, %rd3, %rd49;
	ld.global.f32 	%f66, [%rd50];
	add.s64 	%rd51, %rd2, %rd49;
	ld.global.u32 	%r47, [%rd51];
	mul.wide.s32 	%rd52, %r47, 4;
	add.s64 	%rd53, %rd1, %rd52;
	ld.global.f32 	%f67, [%rd53];
	fma.rn.f32 	%f68, %f66, %f67, %f111;
	ld.global.f32 	%f69, [%rd50+4];
	ld.global.u32 	%r48, [%rd51+4];
	mul.wide.s32 	%rd54, %r48, 4;
	add.s64 	%rd55, %rd1, %rd54;
	ld.global.f32 	%f70, [%rd55];
	fma.rn.f32 	%f71, %f69, %f70, %f68;
	ld.global.f32 	%f72, [%rd50+8];
	ld.global.u32 	%r49, [%rd51+8];
	mul.wide.s32 	%rd56, %r49, 4;
	add.s64 	%rd57, %rd1, %rd56;
	ld.global.f32 	%f73, [%rd57];
	fma.rn.f32 	%f74, %f72, %f73, %f71;
	ld.global.f32 	%f75, [%rd50+12];
	ld.global.u32 	%r50, [%rd51+12];
	mul.wide.s32 	%rd58, %r50, 4;
	add.s64 	%rd59, %rd1, %rd58;
	ld.global.f32 	%f76, [%rd59];
	fma.rn.f32 	%f77, %f75, %f76, %f74;
	ld.global.f32 	%f78, [%rd50+16];
	ld.global.u32 	%r51, [%rd51+16];
	mul.wide.s32 	%rd60, %r51, 4;
	add.s64 	%rd61, %rd1, %rd60;
	ld.global.f32 	%f79, [%rd61];
	fma.rn.f32 	%f80, %f78, %f79, %f77;
	ld.global.f32 	%f81, [%rd50+20];
	ld.global.u32 	%r52, [%rd51+20];
	mul.wide.s32 	%rd62, %r52, 4;
	add.s64 	%rd63, %rd1, %rd62;
	ld.global.f32 	%f82, [%rd63];
	fma.rn.f32 	%f83, %f81, %f82, %f80;
	ld.global.f32 	%f84, [%rd50+24];
	ld.global.u32 	%r53, [%rd51+24];
	mul.wide.s32 	%rd64, %r53, 4;
	add.s64 	%rd65, %rd1, %rd64;
	ld.global.f32 	%f85, [%rd65];
	fma.rn.f32 	%f86, %f84, %f85, %f83;
	ld.global.f32 	%f87, [%rd50+28];
	ld.global.u32 	%r54, [%rd51+28];
	mul.wide.s32 	%rd66, %r54, 4;
	add.s64 	%rd67, %rd1, %rd66;
	ld.global.f32 	%f88, [%rd67];
	fma.rn.f32 	%f111, %f87, %f88, %f86;
	add.s32 	%r62, %r62, 8;
$L__BB0_8:
	setp.eq.s32 	%p7, %r12, 0;
	@%p7 bra 	$L__BB0_14;
	and.b32  	%r15, %r4, 3;
	setp.lt.u32 	%p8, %r12, 4;
	@%p8 bra 	$L__BB0_11;
	mul.wide.s32 	%rd68, %r62, 4;
	add.s64 	%rd69, %rd3, %rd68;
	ld.global.f32 	%f90, [%rd69];
	add.s64 	%rd70, %rd2, %rd68;
	ld.global.u32 	%r55, [%rd70];
	mul.wide.s32 	%rd71, %r55, 4;
	add.s64 	%rd72, %rd1, %rd71;
	ld.global.f32 	%f91, [%rd72];
	fma.rn.f32 	%f92, %f90, %f91, %f111;
	ld.global.f32 	%f93, [%rd69+4];
	ld.global.u32 	%r56, [%rd70+4];
	mul.wide.s32 	%rd73, %r56, 4;
	add.s64 	%rd74, %rd1, %rd73;
	ld.global.f32 	%f94, [%rd74];
	fma.rn.f32 	%f95, %f93, %f94, %f92;
	ld.global.f32 	%f96, [%rd69+8];
	ld.global.u32 	%r57, [%rd70+8];
	mul.wide.s32 	%rd75, %r57, 4;
	add.s64 	%rd76, %rd1, %rd75;
	ld.global.f32 	%f97, [%rd76];
	fma.rn.f32 	%f98, %f96, %f97, %f95;
	ld.global.f32 	%f99, [%rd69+12];
	ld.global.u32 	%r58, [%rd70+12];
	mul.wide.s32 	%rd77, %r58, 4;
	add.s64 	%rd78, %rd1, %rd77;
	ld.global.f32 	%f100, [%rd78];
	fma.rn.f32 	%f111, %f99, %f100, %f98;
	add.s32 	%r62, %r62, 4;
$L__BB0_11:
	setp.eq.s32 	%p9, %r15, 0;
	@%p9 bra 	$L__BB0_14;
	neg.s32 	%r65, %r15;
$L__BB0_13:
	.pragma "nounroll";
	mul.wide.s32 	%rd79, %r62, 4;
	add.s64 	%rd80, %rd2, %rd79;
	add.s64 	%rd81, %rd3, %rd79;
	ld.global.f32 	%f101, [%rd81];
	ld.global.u32 	%r59, [%rd80];
	mul.wide.s32 	%rd82, %r59, 4;
	add.s64 	%rd83, %rd1, %rd82;
	ld.global.f32 	%f102, [%rd83];
	fma.rn.f32 	%f111, %f101, %f102, %f111;
	add.s32 	%r62, %r62, 1;
	add.s32 	%r65, %r65, 1;
	setp.ne.s32 	%p10, %r65, 0;
	@%p10 bra 	$L__BB0_13;
$L__BB0_14:
	cvta.to.global.u64 	%rd84, %rd7;
	add.s64 	%rd86, %rd84, %rd12;
	st.global.f32 	[%rd86], %f111;
$L__BB0_15:
	ret;

}


// ===== COMPILED SASS (sm_100) =====

	.target	sm_100

	.elftype	@"ET_EXEC"


//--------------------- .note.nv.tkinfo           --------------------------
	.section	.note.nv.tkinfo,"",@"SHT_NOTE"
	.sectionflags	@"SHF_NOTE_NV_TKINFO"
	.tkinfo
        /*0018*/ 	.word	0x00000002
        /*0030*/ 	.string	""
        /*0030*/ 	.string	"ptxas"
        /*0030*/ 	.string	"Cuda compilation tools, release 13.0, V13.0.88"
        /*0030*/ 	.string	"Build cuda_13.0.r13.0/compiler.36424714_0"
        /*0030*/ 	.string	"-arch sm_100 -m 64 "



//--------------------- .note.nv.cuinfo           --------------------------
	.section	.note.nv.cuinfo,"",@"SHT_NOTE"
	.sectionflags	@"SHF_NOTE_NV_CUINFO"
        /*0018*/ 	.short	0x0002
        /*001a*/ 	.short	0x0064
        /*001c*/ 	.short	0x0082
	.zero		2


//--------------------- .nv.info                  --------------------------
	.section	.nv.info,"",@"SHT_CUDA_INFO"
	.align	4


	//----- nvinfo : EIATTR_REGCOUNT
	.align		4
        /*0000*/ 	.byte	0x04, 0x2f
        /*0002*/ 	.short	(.L_1 - .L_0)
	.align		4
.L_0:
        /*0004*/ 	.word	index@(_Z6csr_mvPiS_PfS0_S0_i)
        /*0008*/ 	.word	0x00000020


	//----- nvinfo : EIATTR_FRAME_SIZE
	.align		4
.L_1:
        /*000c*/ 	.byte	0x04, 0x11
        /*000e*/ 	.short	(.L_3 - .L_2)
	.align		4
.L_2:
        /*0010*/ 	.word	index@(_Z6csr_mvPiS_PfS0_S0_i)
        /*0014*/ 	.word	0x00000000


	//----- nvinfo : EIATTR_MIN_STACK_SIZE
	.align		4
.L_3:
        /*0018*/ 	.byte	0x04, 0x12
        /*001a*/ 	.short	(.L_5 - .L_4)
	.align		4
.L_4:
        /*001c*/ 	.word	index@(_Z6csr_mvPiS_PfS0_S0_i)
        /*0020*/ 	.word	0x00000000
.L_5:


//--------------------- .nv.compat                --------------------------
	.section	.nv.compat,"",@"SHT_CUDA_COMPAT_INFO"
	.align	4
        /*0000*/ 	.byte	0x02, 0x09, 0x00, 0x00, 0x02, 0x02, 0x01, 0x00, 0x02, 0x05, 0x05, 0x00, 0x03, 0x07, 0x01, 0x01
        /*0010*/ 	.byte	0x02, 0x03, 0x00, 0x00, 0x02, 0x06, 0x01, 0x00, 0x04, 0x0b, 0x08, 0x00, 0x09, 0x00, 0x00, 0x00
        /*0020*/ 	.byte	0x00, 0x00, 0x00, 0x00


//--------------------- .nv.info._Z6csr_mvPiS_PfS0_S0_i --------------------------
	.section	.nv.info._Z6csr_mvPiS_PfS0_S0_i,"",@"SHT_CUDA_INFO"
	.sectionflags	@""
	.align	4


	//----- nvinfo : EIATTR_CUDA_API_VERSION
	.align		4
        /*0000*/ 	.byte	0x04, 0x37
        /*0002*/ 	.short	(.L_7 - .L_6)
.L_6:
        /*0004*/ 	.word	0x00000082


	//----- nvinfo : EIATTR_KPARAM_INFO
	.align		4
.L_7:
        /*0008*/ 	.byte	0x04, 0x17
        /*000a*/ 	.short	(.L_9 - .L_8)
.L_8:
        /*000c*/ 	.word	0x00000000
        /*0010*/ 	.short	0x0005
        /*0012*/ 	.short	0x0028
        /*0014*/ 	.byte	0x00, 0xf0, 0x11, 0x00


	//----- nvinfo : EIATTR_KPARAM_INFO
	.align		4
.L_9:
        /*0018*/ 	.byte	0x04, 0x17
        /*001a*/ 	.short	(.L_11 - .L_10)
.L_10:
        /*001c*/ 	.word	0x00000000
        /*0020*/ 	.short	0x0004
        /*0022*/ 	.short	0x0020
        /*0024*/ 	.byte	0x00, 0xf5, 0x21, 0x00


	//----- nvinfo : EIATTR_KPARAM_INFO
	.align		4
.L_11:
        /*0028*/ 	.byte	0x04, 0x17
        /*002a*/ 	.short	(.L_13 - .L_12)
.L_12:
        /*002c*/ 	.word	0x00000000
        /*0030*/ 	.short	0x0003
        /*0032*/ 	.short	0x0018
        /*0034*/ 	.byte	0x00, 0xf5, 0x21, 0x00


	//----- nvinfo : EIATTR_KPARAM_INFO
	.align		4
.L_13:
        /*0038*/ 	.byte	0x04, 0x17
        /*003a*/ 	.short	(.L_15 - .L_14)
.L_14:
        /*003c*/ 	.word	0x00000000
        /*0040*/ 	.short	0x0002
        /*0042*/ 	.short	0x0010
        /*0044*/ 	.byte	0x00, 0xf5, 0x21, 0x00


	//----- nvinfo : EIATTR_KPARAM_INFO
	.align		4
.L_15:
        /*0048*/ 	.byte	0x04, 0x17
        /*004a*/ 	.short	(.L_17 - .L_16)
.L_16:
        /*004c*/ 	.word	0x00000000
        /*0050*/ 	.short	0x0001
        /*0052*/ 	.short	0x0008
        /*0054*/ 	.byte	0x00, 0xf5, 0x21, 0x00


	//----- nvinfo : EIATTR_KPARAM_INFO
	.align		4
.L_17:
        /*0058*/ 	.byte	0x04, 0x17
        /*005a*/ 	.short	(.L_19 - .L_18)
.L_18:
        /*005c*/ 	.word	0x00000000
        /*0060*/ 	.short	0x0000
        /*0062*/ 	.short	0x0000
        /*0064*/ 	.byte	0x00, 0xf5, 0x21, 0x00


	//----- nvinfo : EIATTR_SPARSE_MMA_MASK
	.align		4
.L_19:
        /*0068*/ 	.byte	0x03, 0x50
        /*006a*/ 	.short	0x0000


	//----- nvinfo : EIATTR_MAXREG_COUNT
	.align		4
        /*006c*/ 	.byte	0x03, 0x1b
        /*006e*/ 	.short	0x00ff


	//----- nvinfo : EIATTR_MERCURY_ISA_VERSION
	.align		4
        /*0070*/ 	.byte	0x03, 0x5f
        /*0072*/ 	.short	0x0101


	//----- nvinfo : EIATTR_VRC_CTA_INIT_COUNT
	.align		4
        /*0074*/ 	.byte	0x02, 0x4a
	.zero		1
	.zero		1


	//----- nvinfo : EIATTR_EXIT_INSTR_OFFSETS
	.align		4
        /*0078*/ 	.byte	0x04, 0x1c
        /*007a*/ 	.short	(.L_21 - .L_20)


	//   ....[0]....
.L_20:
        /*007c*/ 	.word	0x00000070


	//   ....[1]....
        /*0080*/ 	.word	0x00000e60


	//----- nvinfo : EIATTR_CRS_STACK_SIZE
	.align		4
.L_21:
        /*0084*/ 	.byte	0x04, 0x1e
        /*0086*/ 	.short	(.L_23 - .L_22)
.L_22:
        /*0088*/ 	.word	0x00000000


	//----- nvinfo : EIATTR_CBANK_PARAM_SIZE
	.align		4
.L_23:
        /*008c*/ 	.byte	0x03, 0x19
        /*008e*/ 	.short	0x002c


	//----- nvinfo : EIATTR_PARAM_CBANK
	.align		4
        /*0090*/ 	.byte	0x04, 0x0a
        /*0092*/ 	.short	(.L_25 - .L_24)
	.align		4
.L_24:
        /*0094*/ 	.word	index@(.nv.constant0._Z6csr_mvPiS_PfS0_S0_i)
        /*0098*/ 	.short	0x0380
        /*009a*/ 	.short	0x002c


	//----- nvinfo : EIATTR_SW_WAR
	.align		4
.L_25:
        /*009c*/ 	.byte	0x04, 0x36
        /*009e*/ 	.short	(.L_27 - .L_26)
.L_26:
        /*00a0*/ 	.word	0x00000008
.L_27:


//--------------------- .nv.callgraph             --------------------------
	.section	.nv.callgraph,"",@"SHT_CUDA_CALLGRAPH"
	.align	4
	.sectionentsize	8
	.align		4
        /*0000*/ 	.word	0x00000000
	.align		4
        /*0004*/ 	.word	0xffffffff
	.align		4
        /*0008*/ 	.word	0x00000000
	.align		4
        /*000c*/ 	.word	0xfffffffe
	.align		4
        /*0010*/ 	.word	0x00000000
	.align		4
        /*0014*/ 	.word	0xfffffffd
	.align		4
        /*0018*/ 	.word	0x00000000
	.align		4
        /*001c*/ 	.word	0xfffffffc


//--------------------- .text._Z6csr_mvPiS_PfS0_S0_i --------------------------
	.section	.text._Z6csr_mvPiS_PfS0_S0_i,"ax",@progbits
	.align	128
        .global         _Z6csr_mvPiS_PfS0_S0_i
        .type           _Z6csr_mvPiS_PfS0_S0_i,@function
        .size           _Z6csr_mvPiS_PfS0_S0_i,(.L_x_11 - _Z6csr_mvPiS_PfS0_S0_i)
        .other          _Z6csr_mvPiS_PfS0_S0_i,@"STO_CUDA_ENTRY STV_DEFAULT"
_Z6csr_mvPiS_PfS0_S0_i:
.text._Z6csr_mvPiS_PfS0_S0_i:
[----:B------:R-:W-:Y:S01]  /*0000*/  LDC R1, c[0x0][0x37c] ;  /* 0x0000df00ff017b82 */ /* 0x000fe20000000800 */
[----:B------:R-:W0:Y:S07]  /*0010*/  S2R R3, SR_TID.X ;  /* 0x0000000000037919 */ /* 0x000e2e0000002100 */
[----:B------:R-:W0:Y:S01]  /*0020*/  S2UR UR4, SR_CTAID.X ;  /* 0x00000000000479c3 */ /* 0x000e220000002500 */
[----:B------:R-:W1:Y:S07]  /*0030*/  LDCU UR5, c[0x0][0x3a8] ;  /* 0x00007500ff0577ac */ /* 0x000e6e0008000800 */
[----:B------:R-:W0:Y:S02]  /*0040*/  LDC R0, c[0x0][0x360] ;  /* 0x0000d800ff007b82 */ /* 0x000e240000000800 */
[----:B0-----:R-:W-:-:S05]  /*0050*/  IMAD R0, R0, UR4, R3 ;  /* 0x0000000400007c24 */ /* 0x001fca000f8e0203 */
[----:B-1----:R-:W-:-:S13]  /*0060*/  ISETP.GE.AND P0, PT, R0, UR5, PT ;  /* 0x0000000500007c0c */ /* 0x002fda000bf06270 */
[----:B------:R-:W-:Y:S05]  /*0070*/  @P0 EXIT ;  /* 0x000000000000094d */ /* 0x000fea0003800000 */
[----:B------:R-:W0:Y:S01]  /*0080*/  LDC.64 R2, c[0x0][0x380] ;  /* 0x0000e000ff027b82 */ /* 0x000e220000000a00 */
[----:B------:R-:W1:Y:S01]  /*0090*/  LDCU.64 UR4, c[0x0][0x358] ;  /* 0x00006b00ff0477ac */ /* 0x000e620008000a00 */
[----:B0-----:R-:W-:-:S05]  /*00a0*/  IMAD.WIDE R2, R0, 0x4, R2 ;  /* 0x0000000400027825 */ /* 0x001fca00078e0202 */
[----:B-1----:R-:W2:Y:S04]  /*00b0*/  LDG.E R4, desc[UR4][R2.64] ;  /* 0x0000000402047981 */ /* 0x002ea8000c1e1900 */
[----:B------:R-:W2:Y:S01]  /*00c0*/  LDG.E R5, desc[UR4][R2.64+0x4] ;  /* 0x0000040402057981 */ /* 0x000ea2000c1e1900 */
[----:B------:R-:W-:Y:S01]  /*00d0*/  BSSY.RECONVERGENT B0, `(.L_x_0) ;  /* 0x00000d5000007945 */ /* 0x000fe20003800200 */
[----:B------:R-:W-:Y:S01]  /*00e0*/  HFMA2 R6, -RZ, RZ, 0, 0 ;  /* 0x00000000ff067431 */ /* 0x000fe200000001ff */
[----:B--2---:R-:W-:-:S13]  /*00f0*/  ISETP.GE.AND P0, PT, R4, R5, PT ;  /* 0x000000050400720c */ /* 0x004fda0003f06270 */
[----:B------:R-:W-:Y:S05]  /*0100*/  @P0 BRA `(.L_x_1) ;  /* 0x0000000c00440947 */ /* 0x000fea0003800000 */
[----:B------:R-:W-:Y:S01]  /*0110*/  MOV R3, R4 ;  /* 0x0000000400037202 */ /* 0x000fe20000000f00 */
[----:B------:R-:W-:Y:S01]  /*0120*/  BSSY.RECONVERGENT B1, `(.L_x_2) ;  /* 0x0000069000017945 */ /* 0x000fe20003800200 */
[----:B------:R-:W-:Y:S02]  /*0130*/  MOV R6, RZ ;  /* 0x000000ff00067202 */ /* 0x000fe40000000f00 */
[----:B------:R-:W-:-:S04]  /*0140*/  VIADDMNMX R2, R3, 0x1, R5, !PT ;  /* 0x0000000103027846 */ /* 0x000fc80007800105 */
[CC--:B------:R-:W-:Y:S02]  /*0150*/  IADD3 R4, PT, PT, -R3.reuse, R2.reuse, RZ ;  /* 0x0000000203047210 */ /* 0x0c0fe40007ffe1ff */
[----:B------:R-:W-:Y:S02]  /*0160*/  IADD3 R2, PT, PT, R3, -R2, RZ ;  /* 0x8000000203027210 */ /* 0x000fe40007ffe0ff */
[----:B------:R-:W-:Y:S02]  /*0170*/  LOP3.LUT R5, R4, 0xf, RZ, 0xc0, !PT ;  /* 0x0000000f04057812 */ /* 0x000fe400078ec0ff */
[----:B------:R-:W-:Y:S02]  /*0180*/  ISETP.GT.U32.AND P1, PT, R2, -0x10, PT ;  /* 0xfffffff00200780c */ /* 0x000fe40003f24070 */
[----:B------:R-:W-:-:S11]  /*0190*/  ISETP.NE.AND P0, PT, R5, RZ, PT ;  /* 0x000000ff0500720c */ /* 0x000fd60003f05270 */
[----:B------:R-:W-:Y:S05]  /*01a0*/  @P1 BRA `(.L_x_3) ;  /* 0x0000000400801947 */ /* 0x000fea0003800000 */
[----:B------:R-:W0:Y:S01]  /*01b0*/  LDC.64 R12, c[0x0][0x390] ;  /* 0x0000e400ff0c7b82 */ /* 0x000e220000000a00 */
[----:B------:R-:W-:Y:S02]  /*01c0*/  LOP3.LUT R2, R4, 0xfffffff0, RZ, 0xc0, !PT ;  /* 0xfffffff004027812 */ /* 0x000fe400078ec0ff */
[----:B------:R-:W-:Y:S02]  /*01d0*/  MOV R6, RZ ;  /* 0x000000ff00067202 */ /* 0x000fe40000000f00 */
[----:B------:R-:W-:-:S03]  /*01e0*/  IADD3 R2, PT, PT, -R2, RZ, RZ ;  /* 0x000000ff02027210 */ /* 0x000fc60007ffe1ff */
[----:B------:R-:W1:Y:S01]  /*01f0*/  LDC.64 R14, c[0x0][0x388] ;  /* 0x0000e200ff0e7b82 */ /* 0x000e620000000a00 */
[----:B0-----:R-:W-:-:S04]  /*0200*/  IADD3 R12, P1, PT, R12, 0x20, RZ ;  /* 0x000000200c0c7810 */ /* 0x001fc80007f3e0ff */
[----:B------:R-:W-:Y:S02]  /*0210*/  IADD3.X R13, PT, PT, RZ, R13, RZ, P1, !PT ;  /* 0x0000000dff0d7210 */ /* 0x000fe40000ffe4ff */
[----:B-1----:R-:W-:-:S04]  /*0220*/  IADD3 R14, P2, PT, R14, 0x20, RZ ;  /* 0x000000200e0e7810 */ /* 0x002fc80007f5e0ff */
[----:B------:R-:W-:-:S09]  /*0230*/  IADD3.X R15, PT, PT, RZ, R15, RZ, P2, !PT ;  /* 0x0000000fff0f7210 */ /* 0x000fd200017fe4ff */
.L_x_4:
[C---:B------:R-:W-:Y:S01]  /*0240*/  IMAD.WIDE R20, R3.reuse, 0x4, R14 ;  /* 0x0000000403147825 */ /* 0x040fe200078e020e */
[----:B------:R-:W0:Y:S04]  /*0250*/  LDC.64 R16, c[0x0][0x398] ;  /* 0x0000e600ff107b82 */ /* 0x000e280000000a00 */
[----:B------:R-:W0:Y:S04]  /*0260*/  LDG.E R11, desc[UR4][R20.64+-0x20] ;  /* 0xffffe004140b7981 */ /* 0x000e28000c1e1900 */
[----:B------:R-:W2:Y:S04]  /*0270*/  LDG.E R23, desc[UR4][R20.64+-0x1c] ;  /* 0xffffe40414177981 */ /* 0x000ea8000c1e1900 */
[----:B------:R-:W3:Y:S01]  /*0280*/  LDG.E R9, desc[UR4][R20.64+-0x18] ;  /* 0xffffe80414097981 */ /* 0x000ee2000c1e1900 */
[----:B------:R-:W-:-:S03]  /*0290*/  IMAD.WIDE R26, R3, 0x4, R12 ;  /* 0x00000004031a7825 */ /* 0x000fc600078e020c */
[----:B------:R-:W4:Y:S04]  /*02a0*/  LDG.E R25, desc[UR4][R20.64+-0x14] ;  /* 0xffffec0414197981 */ /* 0x000f28000c1e1900 */
[----:B------:R-:W5:Y:S04]  /*02b0*/  LDG.E R19, desc[UR4][R26.64+-0x20] ;  /* 0xffffe0041a137981 */ /* 0x000f68000c1e1900 */
[----:B------:R-:W5:Y:S04]  /*02c0*/  LDG.E R18, desc[UR4][R26.64+-0x1c] ;  /* 0xffffe4041a127981 */ /* 0x000f68000c1e1900 */
[----:B------:R-:W5:Y:S01]  /*02d0*/  LDG.E R29, desc[UR4][R20.64+-0x10] ;  /* 0xfffff004141d7981 */ /* 0x000f62000c1e1900 */
[----:B0-----:R-:W-:-:S06]  /*02e0*/  IMAD.WIDE R10, R11, 0x4, R16 ;  /* 0x000000040b0a7825 */ /* 0x001fcc00078e0210 */
[----:B------:R-:W5:Y:S01]  /*02f0*/  LDG.E R10, desc[UR4][R10.64] ;  /* 0x000000040a0a7981 */ /* 0x000f62000c1e1900 */
[----:B--2---:R-:W-:-:S05]  /*0300*/  IMAD.WIDE R22, R23, 0x4, R16 ;  /* 0x0000000417167825 */ /* 0x004fca00078e0210 */
[----:B------:R-:W2:Y:S01]  /*0310*/  LDG.E R7, desc[UR4][R22.64] ;  /* 0x0000000416077981 */ /* 0x000ea2000c1e1900 */
[----:B---3--:R-:W-:-:S03]  /*0320*/  IMAD.WIDE R8, R9, 0x4, R16 ;  /* 0x0000000409087825 */ /* 0x008fc600078e0210 */
[----:B------:R-:W3:Y:S01]  /*0330*/  LDG.E R11, desc[UR4][R26.64+-0x18] ;  /* 0xffffe8041a0b7981 */ /* 0x000ee2000c1e1900 */
[----:B----4-:R-:W-:-:S03]  /*0340*/  IMAD.WIDE R24, R25, 0x4, R16 ;  /* 0x0000000419187825 */ /* 0x010fc600078e0210 */
[----:B------:R-:W3:Y:S04]  /*0350*/  LDG.E R8, desc[UR4][R8.64] ;  /* 0x0000000408087981 */ /* 0x000ee8000c1e1900 */
[----:B------:R-:W4:Y:S04]  /*0360*/  LDG.E R23, desc[UR4][R20.64+-0xc] ;  /* 0xfffff40414177981 */ /* 0x000f28000c1e1900 */
[----:B------:R-:W4:Y:S01]  /*0370*/  LDG.E R9, desc[UR4][R20.64+-0x8] ;  /* 0xfffff80414097981 */ /* 0x000f22000c1e1900 */
[----:B-----5:R-:W-:-:S03]  /*0380*/  FFMA R28, R19, R10, R6 ;  /* 0x0000000a131c7223 */ /* 0x020fc60000000006 */
[----:B------:R-:W5:Y:S04]  /*0390*/  LDG.E R6, desc[UR4][R24.64] ;  /* 0x0000000418067981 */ /* 0x000f68000c1e1900 */
[----:B------:R-:W5:Y:S01]  /*03a0*/  LDG.E R19, desc[UR4][R26.64+-0x14] ;  /* 0xffffec041a137981 */ /* 0x000f62000c1e1900 */
[----:B--2---:R-:W-:Y:S01]  /*03b0*/  FFMA R22, R18, R7, R28 ;  /* 0x0000000712167223 */ /* 0x004fe2000000001c */
[----:B------:R-:W-:Y:S02]  /*03c0*/  IMAD.WIDE R28, R29, 0x4, R16 ;  /* 0x000000041d1c7825 */ /* 0x000fe400078e0210 */
[----:B------:R-:W2:Y:S04]  /*03d0*/  LDG.E R10, desc[UR4][R20.64+-0x4] ;  /* 0xfffffc04140a7981 */ /* 0x000ea8000c1e1900 */
[----:B------:R-:W2:Y:S04]  /*03e0*/  LDG.E R29, desc[UR4][R28.64] ;  /* 0x000000041c1d7981 */ /* 0x000ea8000c1e1900 */
[----:B------:R-:W2:Y:S04]  /*03f0*/  LDG.E R18, desc[UR4][R26.64+-0x10] ;  /* 0xfffff0041a127981 */ /* 0x000ea8000c1e1900 */
[----:B------:R-:W2:Y:S01]  /*0400*/  LDG.E R7, desc[UR4][R20.64] ;  /* 0x0000000414077981 */ /* 0x000ea2000c1e1900 */
[----:B---3--:R-:W-:Y:S01]  /*0410*/  FFMA R8, R11, R8, R22 ;  /* 0x000000080b087223 */ /* 0x008fe20000000016 */
[----:B----4-:R-:W-:-:S02]  /*0420*/  IMAD.WIDE R22, R23, 0x4, R16 ;  /* 0x0000000417167825 */ /* 0x010fc400078e0210 */
[----:B------:R-:W3:Y:S04]  /*0430*/  LDG.E R11, desc[UR4][R20.64+0x4] ;  /* 0x00000404140b7981 */ /* 0x000ee8000c1e1900 */
[----:B------:R-:W4:Y:S04]  /*0440*/  LDG.E R23, desc[UR4][R22.64] ;  /* 0x0000000416177981 */ /* 0x000f28000c1e1900 */
[----:B------:R-:W4:Y:S04]  /*0450*/  LDG.E R25, desc[UR4][R26.64+-0xc] ;  /* 0xfffff4041a197981 */ /* 0x000f28000c1e1900 */
[----:B------:R-:W4:Y:S04]  /*0460*/  LDG.E R28, desc[UR4][R26.64+-0x8] ;  /* 0xfffff8041a1c7981 */ /* 0x000f28000c1e1900 */
[----:B------:R-:W4:Y:S04]  /*0470*/  LDG.E R22, desc[UR4][R20.64+0x8] ;  /* 0x0000080414167981 */ /* 0x000f28000c1e1900 */
[----:B------:R-:W4:Y:S01]  /*0480*/  LDG.E R24, desc[UR4][R26.64+0x4] ;  /* 0x000004041a187981 */ /* 0x000f22000c1e1900 */
[----:B-----5:R-:W-:Y:S01]  /*0490*/  FFMA R6, R19, R6, R8 ;  /* 0x0000000613067223 */ /* 0x020fe20000000008 */
[----:B------:R-:W-:-:S05]  /*04a0*/  IMAD.WIDE R8, R9, 0x4, R16 ;  /* 0x0000000409087825 */ /* 0x000fca00078e0210 */
[----:B------:R0:W5:Y:S01]  /*04b0*/  LDG.E R19, desc[UR4][R8.64] ;  /* 0x0000000408137981 */ /* 0x000162000c1e1900 */
[----:B--2---:R-:W-:-:S03]  /*04c0*/  FFMA R18, R18, R29, R6 ;  /* 0x0000001d12127223 */ /* 0x004fc60000000006 */
[----:B------:R-:W2:Y:S01]  /*04d0*/  LDG.E R29, desc[UR4][R20.64+0x1c] ;  /* 0x00001c04141d7981 */ /* 0x000ea2000c1e1900 */
[----:B0-----:R-:W-:-:S04]  /*04e0*/  IMAD.WIDE R8, R10, 0x4, R16 ;  /* 0x000000040a087825 */ /* 0x001fc800078e0210 */
[--C-:B------:R-:W-:Y:S02]  /*04f0*/  IMAD.WIDE R6, R7, 0x4, R16.reuse ;  /* 0x0000000407067825 */ /* 0x100fe400078e0210 */
[----:B------:R-:W2:Y:S02]  /*0500*/  LDG.E R8, desc[UR4][R8.64] ;  /* 0x0000000408087981 */ /* 0x000ea4000c1e1900 */
[----:B---3--:R-:W-:Y:S02]  /*0510*/  IMAD.WIDE R10, R11, 0x4, R16 ;  /* 0x000000040b0a7825 */ /* 0x008fe400078e0210 */
[----:B------:R-:W3:Y:S02]  /*0520*/  LDG.E R6, desc[UR4][R6.64] ;  /* 0x0000000406067981 */ /* 0x000ee4000c1e1900 */
[----:B----4-:R-:W-:Y:S02]  /*0530*/  FFMA R23, R25, R23, R18 ;  /* 0x0000001719177223 */ /* 0x010fe40000000012 */
[----:B------:R-:W4:Y:S04]  /*0540*/  LDG.E R10, desc[UR4][R10.64] ;  /* 0x000000040a0a7981 */ /* 0x000f28000c1e1900 */
[----:B------:R-:W2:Y:S04]  /*0550*/  LDG.E R9, desc[UR4][R26.64+-0x4] ;  /* 0xfffffc041a097981 */ /* 0x000ea8000c1e1900 */
[----:B------:R-:W3:Y:S04]  /*0560*/  LDG.E R7, desc[UR4][R26.64] ;  /* 0x000000041a077981 */ /* 0x000ee8000c1e1900 */
[----:B------:R-:W4:Y:S04]  /*0570*/  LDG.E R18, desc[UR4][R20.64+0xc] ;  /* 0x00000c0414127981 */ /* 0x000f28000c1e1900 */
[----:B------:R-:W4:Y:S04]  /*0580*/  LDG.E R25, desc[UR4][R20.64+0x14] ;  /* 0x0000140414197981 */ /* 0x000f28000c1e1900 */
[----:B------:R-:W4:Y:S01]  /*0590*/  LDG.E R11, desc[UR4][R26.64+0x18] ;  /* 0x000018041a0b7981 */ /* 0x000f22000c1e1900 */
[----:B-----5:R-:W-:-:S03]  /*05a0*/  FFMA R28, R28, R19, R23 ;  /* 0x000000131c1c7223 */ /* 0x020fc60000000017 */
[----:B------:R-:W5:Y:S04]  /*05b0*/  LDG.E R23, desc[UR4][R20.64+0x10] ;  /* 0x0000100414177981 */ /* 0x000f68000c1e1900 */
[----:B------:R0:W5:Y:S02]  /*05c0*/  LDG.E R19, desc[UR4][R20.64+0x18] ;  /* 0x0000180414137981 */ /* 0x000164000c1e1900 */
[----:B0-----:R-:W-:-:S04]  /*05d0*/  IMAD.WIDE R20, R22, 0x4, R16 ;  /* 0x0000000416147825 */ /* 0x001fc800078e0210 */
[----:B--2---:R-:W-:Y:S02]  /*05e0*/  FFMA R8, R9, R8, R28 ;  /* 0x0000000809087223 */ /* 0x004fe4000000001c */
[----:B------:R-:W2:Y:S02]  /*05f0*/  LDG.E R9, desc[UR4][R26.64+0x10] ;  /* 0x000010041a097981 */ /* 0x000ea4000c1e1900 */
[----:B---3--:R-:W-:Y:S02]  /*0600*/  FFMA R7, R7, R6, R8 ;  /* 0x0000000607077223 */ /* 0x008fe40000000008 */
[----:B------:R-:W3:Y:S02]  /*0610*/  LDG.E R8, desc[UR4][R26.64+0xc] ;  /* 0x00000c041a087981 */ /* 0x000ee4000c1e1900 */
[----:B----4-:R-:W-:Y:S02]  /*0620*/  FFMA R6, R24, R10, R7 ;  /* 0x0000000a18067223 */ /* 0x010fe40000000007 */
[----:B------:R-:W4:Y:S04]  /*0630*/  LDG.E R7, desc[UR4][R26.64+0x8] ;  /* 0x000008041a077981 */ /* 0x000f28000c1e1900 */
[----:B------:R-:W2:Y:S04]  /*0640*/  LDG.E R10, desc[UR4][R26.64+0x14] ;  /* 0x000014041a0a7981 */ /* 0x000ea8000c1e1900 */
[----:B------:R-:W2:Y:S01]  /*0650*/  LDG.E R26, desc[UR4][R26.64+0x1c] ;  /* 0x00001c041a1a7981 */ /* 0x000ea2000c1e1900 */
[----:B------:R-:W-:-:S06]  /*0660*/  IMAD.WIDE R24, R25, 0x4, R16 ;  /* 0x0000000419187825 */ /* 0x000fcc00078e0210 */
[----:B------:R-:W2:Y:S04]  /*0670*/  LDG.E R25, desc[UR4][R24.64] ;  /* 0x0000000418197981 */ /* 0x000ea8000c1e1900 */
[----:B------:R0:W4:Y:S02]  /*0680*/  LDG.E R27, desc[UR4][R20.64] ;  /* 0x00000004141b7981 */ /* 0x000124000c1e1900 */
[----:B0-----:R-:W-:-:S06]  /*0690*/  IMAD.WIDE R20, R18, 0x4, R16 ;  /* 0x0000000412147825 */ /* 0x001fcc00078e0210 */
[----:B------:R-:W3:Y:S01]  /*06a0*/  LDG.E R21, desc[UR4][R20.64] ;  /* 0x0000000414157981 */ /* 0x000ee2000c1e1900 */
[----:B-----5:R-:W-:-:S04]  /*06b0*/  IMAD.WIDE R22, R23, 0x4, R16 ;  /* 0x0000000417167825 */ /* 0x020fc800078e0210 */
[--C-:B------:R-:W-:Y:S02]  /*06c0*/  IMAD.WIDE R18, R19, 0x4, R16.reuse ;  /* 0x0000000413127825 */ /* 0x100fe400078e0210 */
[----:B------:R-:W2:Y:S02]  /*06d0*/  LDG.E R22, desc[UR4][R22.64] ;  /* 0x0000000416167981 */ /* 0x000ea4000c1e1900 */
[----:B------:R-:W-:Y:S02]  /*06e0*/  IMAD.WIDE R16, R29, 0x4, R16 ;  /* 0x000000041d107825 */ /* 0x000fe400078e0210 */
[----:B------:R-:W5:Y:S04]  /*06f0*/  LDG.E R18, desc[UR4][R18.64] ;  /* 0x0000000412127981 */ /* 0x000f68000c1e1900 */
[----:B------:R-:W5:Y:S01]  /*0700*/  LDG.E R16, desc[UR4][R16.64] ;  /* 0x0000000410107981 */ /* 0x000f62000c1e1900 */
[----:B------:R-:W-:-:S04]  /*0710*/  IADD3 R2, PT, PT, R2, 0x10, RZ ;  /* 0x0000001002027810 */ /* 0x000fc80007ffe0ff */
[----:B------:R-:W-:Y:S02]  /*0720*/  ISETP.NE.AND P1, PT, R2, RZ, PT ;  /* 0x000000ff0200720c */ /* 0x000fe40003f25270 */
[----:B------:R-:W-:Y:S01]  /*0730*/  IADD3 R3, PT, PT, R3, 0x10, RZ ;  /* 0x0000001003037810 */ /* 0x000fe20007ffe0ff */
[----:B----4-:R-:W-:-:S04]  /*0740*/  FFMA R7, R7, R27, R6 ;  /* 0x0000001b07077223 */ /* 0x010fc80000000006 */
[----:B---3--:R-:W-:-:S04]  /*0750*/  FFMA R8, R8, R21, R7 ;  /* 0x0000001508087223 */ /* 0x008fc80000000007 */
[----:B--2---:R-:W-:-:S04]  /*0760*/  FFMA R9, R9, R22, R8 ;  /* 0x0000001609097223 */ /* 0x004fc80000000008 */
[----:B------:R-:W-:-:S04]  /*0770*/  FFMA R10, R10, R25, R9 ;  /* 0x000000190a0a7223 */ /* 0x000fc80000000009 */
[----:B-----5:R-:W-:-:S04]  /*0780*/  FFMA R11, R11, R18, R10 ;  /* 0x000000120b0b7223 */ /* 0x020fc8000000000a */
[----:B------:R-:W-:Y:S01]  /*0790*/  FFMA R6, R26, R16, R11 ;  /* 0x000000101a067223 */ /* 0x000fe2000000000b */
[----:B------:R-:W-:Y:S06]  /*07a0*/  @P1 BRA `(.L_x_4) ;  /* 0xfffffff800a41947 */ /* 0x000fec000383ffff */
.L_x_3:
[----:B------:R-:W-:Y:S05]  /*07b0*/  BSYNC.RECONVERGENT B1 ;  /* 0x0000000000017941 */ /* 0x000fea0003800200 */
.L_x_2:
[----:B------:R-:W-:Y:S05]  /*07c0*/  @!P0 BRA `(.L_x_1) ;  /* 0x0000000400948947 */ /* 0x000fea0003800000 */
[----:B------:R-:W-:Y:S01]  /*07d0*/  ISETP.GE.U32.AND P0, PT, R5, 0x8, PT ;  /* 0x000000080500780c */ /* 0x000fe20003f06070 */
[----:B------:R-:W-:Y:S01]  /*07e0*/  BSSY.RECONVERGENT B1, `(.L_x_5) ;  /* 0x0000032000017945 */ /* 0x000fe20003800200 */
[----:B------:R-:W-:-:S04]  /*07f0*/  LOP3.LUT R24, R4, 0x7, RZ, 0xc0, !PT ;  /* 0x0000000704187812 */ /* 0x000fc800078ec0ff */
[----:B------:R-:W-:-:S07]  /*0800*/  ISETP.NE.AND P1, PT, R24, RZ, PT ;  /* 0x000000ff1800720c */ /* 0x000fce0003f25270 */
[----:B------:R-:W-:Y:S06]  /*0810*/  @!P0 BRA `(.L_x_6) ;  /* 0x0000000000b88947 */ /* 0x000fec0003800000 */
[----:B------:R-:W0:Y:S08]  /*0820*/  LDC.64 R20, c[0x0][0x388] ;  /* 0x0000e200ff147b82 */ /* 0x000e300000000a00 */
[----:B------:R-:W1:Y:S08]  /*0830*/  LDC.64 R10, c[0x0][0x398] ;  /* 0x0000e600ff0a7b82 */ /* 0x000e700000000a00 */
[----:B------:R-:W2:Y:S01]  /*0840*/  LDC.64 R8, c[0x0][0x390] ;  /* 0x0000e400ff087b82 */ /* 0x000ea20000000a00 */
[----:B0-----:R-:W-:-:S05]  /*0850*/  IMAD.WIDE R20, R3, 0x4, R20 ;  /* 0x0000000403147825 */ /* 0x001fca00078e0214 */
[----:B------:R-:W1:Y:S04]  /*0860*/  LDG.E R29, desc[UR4][R20.64] ;  /* 0x00000004141d7981 */ /* 0x000e68000c1e1900 */
[----:B------:R-:W3:Y:S04]  /*0870*/  LDG.E R27, desc[UR4][R20.64+0x4] ;  /* 0x00000404141b7981 */ /* 0x000ee8000c1e1900 */
[----:B------:R-:W4:Y:S04]  /*0880*/  LDG.E R25, desc[UR4][R20.64+0x8] ;  /* 0x0000080414197981 */ /* 0x000f28000c1e1900 */
[----:B------:R-:W5:Y:S04]  /*0890*/  LDG.E R13, desc[UR4][R20.64+0xc] ;  /* 0x00000c04140d7981 */ /* 0x000f68000c1e1900 */
[----:B------:R-:W5:Y:S04]  /*08a0*/  LDG.E R15, desc[UR4][R20.64+0x10] ;  /* 0x00001004140f7981 */ /* 0x000f68000c1e1900 */
[----:B------:R-:W5:Y:S04]  /*08b0*/  LDG.E R17, desc[UR4][R20.64+0x14] ;  /* 0x0000140414117981 */ /* 0x000f68000c1e1900 */
[----:B------:R-:W5:Y:S04]  /*08c0*/  LDG.E R19, desc[UR4][R20.64+0x18] ;  /* 0x0000180414137981 */ /* 0x000f68000c1e1900 */
[----:B------:R4:W5:Y:S01]  /*08d0*/  LDG.E R23, desc[UR4][R20.64+0x1c] ;  /* 0x00001c0414177981 */ /* 0x000962000c1e1900 */
[----:B--2---:R-:W-:-:S05]  /*08e0*/  IMAD.WIDE R8, R3, 0x4, R8 ;  /* 0x0000000403087825 */ /* 0x004fca00078e0208 */
[----:B------:R-:W2:Y:S04]  /*08f0*/  LDG.E R7, desc[UR4][R8.64] ;  /* 0x0000000408077981 */ /* 0x000ea8000c1e1900 */
[----:B------:R-:W2:Y:S01]  /*0900*/  LDG.E R22, desc[UR4][R8.64+0x8] ;  /* 0x0000080408167981 */ /* 0x000ea2000c1e1900 */
[----:B-1----:R-:W-:-:S04]  /*0910*/  IMAD.WIDE R28, R29, 0x4, R10 ;  /* 0x000000041d1c7825 */ /* 0x002fc800078e020a */
[--C-:B---3--:R-:W-:Y:S01]  /*0920*/  IMAD.WIDE R26, R27, 0x4, R10.reuse ;  /* 0x000000041b1a7825 */ /* 0x108fe200078e020a */
[----:B------:R-:W2:Y:S03]  /*0930*/  LDG.E R5, desc[UR4][R28.64] ;  /* 0x000000041c057981 */ /* 0x000ea6000c1e1900 */
[--C-:B----4-:R-:W-:Y:S01]  /*0940*/  IMAD.WIDE R20, R25, 0x4, R10.reuse ;  /* 0x0000000419147825 */ /* 0x110fe200078e020a */
[----:B------:R-:W3:Y:S04]  /*0950*/  LDG.E R2, desc[UR4][R26.64] ;  /* 0x000000041a027981 */ /* 0x000ee8000c1e1900 */
[----:B------:R-:W3:Y:S01]  /*0960*/  LDG.E R25, desc[UR4][R8.64+0x4] ;  /* 0x0000040408197981 */ /* 0x000ee2000c1e1900 */
[----:B-----5:R-:W-:-:S03]  /*0970*/  IMAD.WIDE R12, R13, 0x4, R10 ;  /* 0x000000040d0c7825 */ /* 0x020fc600078e020a */
[----:B------:R-:W4:Y:S01]  /*0980*/  LDG.E R21, desc[UR4][R20.64] ;  /* 0x0000000414157981 */ /* 0x000f22000c1e1900 */
[----:B------:R-:W-:-:S03]  /*0990*/  IMAD.WIDE R14, R15, 0x4, R10 ;  /* 0x000000040f0e7825 */ /* 0x000fc600078e020a */
[----:B------:R-:W5:Y:S01]  /*09a0*/  LDG.E R13, desc[UR4][R12.64] ;  /* 0x000000040c0d7981 */ /* 0x000f62000c1e1900 */
[----:B------:R-:W-:-:S03]  /*09b0*/  IMAD.WIDE R16, R17, 0x4, R10 ;  /* 0x0000000411107825 */ /* 0x000fc600078e020a */
[----:B------:R-:W5:Y:S01]  /*09c0*/  LDG.E R28, desc[UR4][R8.64+0xc] ;  /* 0x00000c04081c7981 */ /* 0x000f62000c1e1900 */
[----:B------:R-:W-:-:S03]  /*09d0*/  IMAD.WIDE R18, R19, 0x4, R10 ;  /* 0x0000000413127825 */ /* 0x000fc600078e020a */
[----:B------:R-:W5:Y:S04]  /*09e0*/  LDG.E R14, desc[UR4][R14.64] ;  /* 0x000000040e0e7981 */ /* 0x000f68000c1e1900 */
[----:B------:R-:W5:Y:S01]  /*09f0*/  LDG.E R29, desc[UR4][R8.64+0x10] ;  /* 0x00001004081d7981 */ /* 0x000f62000c1e1900 */
[----:B------:R-:W-:-:S03]  /*0a00*/  IMAD.WIDE R10, R23, 0x4, R10 ;  /* 0x00000004170a7825 */ /* 0x000fc600078e020a */
[----:B------:R-:W5:Y:S04]  /*0a10*/  LDG.E R17, desc[UR4][R16.64] ;  /* 0x0000000410117981 */ /* 0x000f68000c1e1900 */
[----:B------:R-:W5:Y:S04]  /*0a20*/  LDG.E R26, desc[UR4][R8.64+0x14] ;  /* 0x00001404081a7981 */ /* 0x000f68000c1e1900 */
[----:B------:R-:W5:Y:S04]  /*0a30*/  LDG.E R18, desc[UR4][R18.64] ;  /* 0x0000000412127981 */ /* 0x000f68000c1e1900 */
[----:B------:R-:W5:Y:S04]  /*0a40*/  LDG.E R23, desc[UR4][R8.64+0x18] ;  /* 0x0000180408177981 */ /* 0x000f68000c1e1900 */
[----:B------:R-:W5:Y:S04]  /*0a50*/  LDG.E R12, desc[UR4][R8.64+0x1c] ;  /* 0x00001c04080c7981 */ /* 0x000f68000c1e1900 */
[----:B------:R-:W5:Y:S01]  /*0a60*/  LDG.E R10, desc[UR4][R10.64] ;  /* 0x000000040a0a7981 */ /* 0x000f62000c1e1900 */
[----:B------:R-:W-:Y:S01]  /*0a70*/  IADD3 R3, PT, PT, R3, 0x8, RZ ;  /* 0x0000000803037810 */ /* 0x000fe20007ffe0ff */
[----:B--2---:R-:W-:-:S04]  /*0a80*/  FFMA R6, R7, R5, R6 ;  /* 0x0000000507067223 */ /* 0x004fc80000000006 */
[----:B---3--:R-:W-:-:S04]  /*0a90*/  FFMA R25, R25, R2, R6 ;  /* 0x0000000219197223 */ /* 0x008fc80000000006 */
[----:B----4-:R-:W-:-:S04]  /*0aa0*/  FFMA R21, R22, R21, R25 ;  /* 0x0000001516157223 */ /* 0x010fc80000000019 */
[----:B-----5:R-:W-:-:S04]  /*0ab0*/  FFMA R28, R28, R13, R21 ;  /* 0x0000000d1c1c7223 */ /* 0x020fc80000000015 */
[----:B------:R-:W-:-:S04]  /*0ac0*/  FFMA R29, R29, R14, R28 ;  /* 0x0000000e1d1d7223 */ /* 0x000fc8000000001c */
[----:B------:R-:W-:-:S04]  /*0ad0*/  FFMA R26, R26, R17, R29 ;  /* 0x000000111a1a7223 */ /* 0x000fc8000000001d */
[----:B------:R-:W-:-:S04]  /*0ae0*/  FFMA R23, R23, R18, R26 ;  /* 0x0000001217177223 */ /* 0x000fc8000000001a */
[----:B------:R-:W-:-:S07]  /*0af0*/  FFMA R6, R12, R10, R23 ;  /* 0x0000000a0c067223 */ /* 0x000fce0000000017 */
.L_x_6:
[----:B------:R-:W-:Y:S05]  /*0b00*/  BSYNC.RECONVERGENT B1 ;  /* 0x0000000000017941 */ /* 0x000fea0003800200 */
.L_x_5:
[----:B------:R-:W-:Y:S05]  /*0b10*/  @!P1 BRA `(.L_x_1) ;  /* 0x0000000000c09947 */ /* 0x000fea0003800000 */
[----:B------:R-:W-:Y:S01]  /*0b20*/  ISETP.GE.U32.AND P0, PT, R24, 0x4, PT ;  /* 0x000000041800780c */ /* 0x000fe20003f06070 */
[----:B------:R-:W-:Y:S01]  /*0b30*/  BSSY.RECONVERGENT B1, `(.L_x_7) ;  /* 0x000001e000017945 */ /* 0x000fe20003800200 */
[----:B------:R-:W-:-:S04]  /*0b40*/  LOP3.LUT R4, R4, 0x3, RZ, 0xc0, !PT ;  /* 0x0000000304047812 */ /* 0x000fc800078ec0ff */
[----:B------:R-:W-:-:S07]  /*0b50*/  ISETP.NE.AND P1, PT, R4, RZ, PT ;  /* 0x000000ff0400720c */ /* 0x000fce0003f25270 */
[----:B------:R-:W-:Y:S06]  /*0b60*/  @!P0 BRA `(.L_x_8) ;  /* 0x0000000000688947 */ /* 0x000fec0003800000 */
[----:B------:R-:W0:Y:S08]  /*0b70*/  LDC.64 R8, c[0x0][0x388] ;  /* 0x0000e200ff087b82 */ /* 0x000e300000000a00 */
[----:B------:R-:W1:Y:S01]  /*0b80*/  LDC.64 R10, c[0x0][0x390] ;  /* 0x0000e400ff0a7b82 */ /* 0x000e620000000a00 */
[----:B0-----:R-:W-:-:S07]  /*0b90*/  IMAD.WIDE R12, R3, 0x4, R8 ;  /* 0x00000004030c7825 */ /* 0x001fce00078e0208 */
[----:B------:R-:W0:Y:S01]  /*0ba0*/  LDC.64 R8, c[0x0][0x398] ;  /* 0x0000e600ff087b82 */ /* 0x000e220000000a00 */
[----:B------:R-:W0:Y:S04]  /*0bb0*/  LDG.E R15, desc[UR4][R12.64] ;  /* 0x000000040c0f7981 */ /* 0x000e28000c1e1900 */
[----:B------:R-:W2:Y:S04]  /*0bc0*/  LDG.E R17, desc[UR4][R12.64+0x4] ;  /* 0x000004040c117981 */ /* 0x000ea8000c1e1900 */
[----:B------:R-:W3:Y:S04]  /*0bd0*/  LDG.E R19, desc[UR4][R12.64+0x8] ;  /* 0x000008040c137981 */ /* 0x000ee8000c1e1900 */
[----:B------:R-:W4:Y:S01]  /*0be0*/  LDG.E R7, desc[UR4][R12.64+0xc] ;  /* 0x00000c040c077981 */ /* 0x000f22000c1e1900 */
[----:B-1----:R-:W-:-:S05]  /*0bf0*/  IMAD.WIDE R10, R3, 0x4, R10 ;  /* 0x00000004030a7825 */ /* 0x002fca00078e020a */
[----:B------:R-:W5:Y:S04]  /*0c00*/  LDG.E R5, desc[UR4][R10.64] ;  /* 0x000000040a057981 */ /* 0x000f68000c1e1900 */
[----:B------:R-:W5:Y:S04]  /*0c10*/  LDG.E R2, desc[UR4][R10.64+0x4] ;  /* 0x000004040a027981 */ /* 0x000f68000c1e1900 */
[----:B------:R-:W5:Y:S01]  /*0c20*/  LDG.E R13, desc[UR4][R10.64+0xc] ;  /* 0x00000c040a0d7981 */ /* 0x000f62000c1e1900 */
[----:B0-----:R-:W-:-:S04]  /*0c30*/  IMAD.WIDE R14, R15, 0x4, R8 ;  /* 0x000000040f0e7825 */ /* 0x001fc800078e0208 */
[--C-:B--2---:R-:W-:Y:S02]  /*0c40*/  IMAD.WIDE R16, R17, 0x4, R8.reuse ;  /* 0x0000000411107825 */ /* 0x104fe400078e0208 */
[----:B------:R-:W5:Y:S02]  /*0c50*/  LDG.E R14, desc[UR4][R14.64] ;  /* 0x000000040e0e7981 */ /* 0x000f64000c1e1900 */
[--C-:B---3--:R-:W-:Y:S02]  /*0c60*/  IMAD.WIDE R18, R19, 0x4, R8.reuse ;  /* 0x0000000413127825 */ /* 0x108fe400078e0208 */
[----:B------:R-:W2:Y:S02]  /*0c70*/  LDG.E R16, desc[UR4][R16.64] ;  /* 0x0000000410107981 */ /* 0x000ea4000c1e1900 */
[----:B----4-:R-:W-:Y:S02]  /*0c80*/  IMAD.WIDE R8, R7, 0x4, R8 ;  /* 0x0000000407087825 */ /* 0x010fe400078e0208 */
[----:B------:R-:W3:Y:S04]  /*0c90*/  LDG.E R18, desc[UR4][R18.64] ;  /* 0x0000000412127981 */ /* 0x000ee8000c1e1900 */
[----:B------:R-:W3:Y:S04]  /*0ca0*/  LDG.E R7, desc[UR4][R10.64+0x8] ;  /* 0x000008040a077981 */ /* 0x000ee8000c1e1900 */
[----:B------:R-:W4:Y:S01]  /*0cb0*/  LDG.E R8, desc[UR4][R8.64] ;  /* 0x0000000408087981 */ /* 0x000f22000c1e1900 */
[----:B------:R-:W-:Y:S01]  /*0cc0*/  IADD3 R3, PT, PT, R3, 0x4, RZ ;  /* 0x0000000403037810 */ /* 0x000fe20007ffe0ff */
[----:B-----5:R-:W-:-:S04]  /*0cd0*/  FFMA R5, R5, R14, R6 ;  /* 0x0000000e05057223 */ /* 0x020fc80000000006 */
[----:B--2---:R-:W-:-:S04]  /*0ce0*/  FFMA R2, R2, R16, R5 ;  /* 0x0000001002027223 */ /* 0x004fc80000000005 */
[----:B---3--:R-:W-:-:S04]  /*0cf0*/  FFMA R2, R7, R18, R2 ;  /* 0x0000001207027223 */ /* 0x008fc80000000002 */
[----:B----4-:R-:W-:-:S07]  /*0d00*/  FFMA R6, R13, R8, R2 ;  /* 0x000000080d067223 */ /* 0x010fce0000000002 */
.L_x_8:
[----:B------:R-:W-:Y:S05]  /*0d10*/  BSYNC.RECONVERGENT B1 ;  /* 0x0000000000017941 */ /* 0x000fea0003800200 */
.L_x_7:
[----:B------:R-:W-:Y:S05]  /*0d20*/  @!P1 BRA `(.L_x_1) ;  /* 0x00000000003c9947 */ /* 0x000fea0003800000 */
[----:B------:R-:W0:Y:S01]  /*0d30*/  LDC.64 R12, c[0x0][0x388] ;  /* 0x0000e200ff0c7b82 */ /* 0x000e220000000a00 */
[----:B------:R-:W-:-:S07]  /*0d40*/  IADD3 R2, PT, PT, -R4, RZ, RZ ;  /* 0x000000ff04027210 */ /* 0x000fce0007ffe1ff */
[----:B------:R-:W1:Y:S08]  /*0d50*/  LDC.64 R14, c[0x0][0x390] ;  /* 0x0000e400ff0e7b82 */ /* 0x000e700000000a00 */
[----:B------:R-:W2:Y:S02]  /*0d60*/  LDC.64 R16, c[0x0][0x398] ;  /* 0x0000e600ff107b82 */ /* 0x000ea40000000a00 */
.L_x_9:
[----:B0-----:R-:W-:-:S06]  /*0d70*/  IMAD.WIDE R4, R3, 0x4, R12 ;  /* 0x0000000403047825 */ /* 0x001fcc00078e020c */
[----:B------:R-:W2:Y:S01]  /*0d80*/  LDG.E R5, desc[UR4][R4.64] ;  /* 0x0000000404057981 */ /* 0x000ea2000c1e1900 */
[----:B-1----:R-:W-:-:S06]  /*0d90*/  IMAD.WIDE R8, R3, 0x4, R14 ;  /* 0x0000000403087825 */ /* 0x002fcc00078e020e */
[----:B------:R-:W3:Y:S01]  /*0da0*/  LDG.E R9, desc[UR4][R8.64] ;  /* 0x0000000408097981 */ /* 0x000ee2000c1e1900 */
[----:B------:R-:W-:Y:S01]  /*0db0*/  IADD3 R2, PT, PT, R2, 0x1, RZ ;  /* 0x0000000102027810 */ /* 0x000fe20007ffe0ff */
[----:B--2---:R-:W-:-:S06]  /*0dc0*/  IMAD.WIDE R10, R5, 0x4, R16 ;  /* 0x00000004050a7825 */ /* 0x004fcc00078e0210 */
[----:B------:R-:W3:Y:S01]  /*0dd0*/  LDG.E R10, desc[UR4][R10.64] ;  /* 0x000000040a0a7981 */ /* 0x000ee2000c1e1900 */
[----:B------:R-:W-:Y:S02]  /*0de0*/  ISETP.NE.AND P0, PT, R2, RZ, PT ;  /* 0x000000ff0200720c */ /* 0x000fe40003f05270 */
[----:B------:R-:W-:Y:S01]  /*0df0*/  IADD3 R3, PT, PT, R3, 0x1, RZ ;  /* 0x0000000103037810 */ /* 0x000fe20007ffe0ff */
[----:B---3--:R-:W-:-:S10]  /*0e00*/  FFMA R6, R9, R10, R6 ;  /* 0x0000000a09067223 */ /* 0x008fd40000000006 */
[----:B------:R-:W-:Y:S05]  /*0e10*/  @P0 BRA `(.L_x_9) ;  /* 0xfffffffc00d40947 */ /* 0x000fea000383ffff */
.L_x_1:
[----:B------:R-:W-:Y:S05]  /*0e20*/  BSYNC.RECONVERGENT B0 ;  /* 0x0000000000007941 */ /* 0x000fea0003800200 */
.L_x_0:
[----:B------:R-:W0:Y:S02]  /*0e30*/  LDC.64 R2, c[0x0][0x3a0] ;  /* 0x0000e800ff027b82 */ /* 0x000e240000000a00 */
[----:B0-----:R-:W-:-:S05]  /*0e40*/  IMAD.WIDE R2, R0, 0x4, R2 ;  /* 0x0000000400027825 */ /* 0x001fca00078e0202 */
[----:B------:R-:W-:Y:S01]  /*0e50*/  STG.E desc[UR4][R2.64], R6 ;  /* 0x0000000602007986 */ /* 0x000fe2000c101904 */
[----:B------:R-:W-:Y:S05]  /*0e60*/  EXIT ;  /* 0x000000000000794d */ /* 0x000fea0003800000 */
.L_x_10:
[----:B------:R-:W-:-:S00]  /*0e70*/  BRA `(.L_x_10) ;  /* 0xfffffffc00fc7947 */ /* 0x000fc0000383ffff */
[----:B------:R-:W-:-:S00]  /*0e80*/  NOP ;  /* 0x0000000000007918 */ /* 0x000fc00000000000 */
[----:B------:R-:W-:-:S00]  /*0e90*/  NOP ;  /* 0x0000000000007918 */ /* 0x000fc00000000000 */
[----:B------:R-:W-:-:S00]  /*0ea0*/  NOP ;  /* 0x0000000000007918 */ /* 0x000fc00000000000 */
[----:B------:R-:W-:-:S00]  /*0eb0*/  NOP ;  /* 0x0000000000007918 */ /* 0x000fc00000000000 */
[----:B------:R-:W-:-:S00]  /*0ec0*/  NOP ;  /* 0x0000000000007918 */ /* 0x000fc00000000000 */
[----:B------:R-:W-:-:S00]  /*0ed0*/  NOP ;  /* 0x0000000000007918 */ /* 0x000fc00000000000 */
[----:B------:R-:W-:-:S00]  /*0ee0*/  NOP ;  /* 0x0000000000007918 */ /* 0x000fc00000000000 */
[----:B------:R-:W-:-:S00]  /*0ef0*/  NOP ;  /* 0x0000000000007918 */ /* 0x000fc00000000000 */
.L_x_11:


//--------------------- .nv.shared.reserved.0     --------------------------
	.section	.nv.shared.reserved.0,"aw",@nobits
	.weak		__nv_reservedSMEM_offset_0_alias
	.size		__nv_reservedSMEM_offset_0_alias, 0, 64
	.other		__nv_reservedSMEM_offset_0_alias,@"STO_CUDA_RESERVED_SHARED STV_DEFAULT"
__nv_reservedSMEM_offset_0_alias:
	.zero		0
	.zero		64


//--------------------- .nv.constant0._Z6csr_mvPiS_PfS0_S0_i --------------------------
	.section	.nv.constant0._Z6csr_mvPiS_PfS0_S0_i,"a",@progbits
	.sectionflags	@""
	.align	4
.nv.constant0._Z6csr_mvPiS_PfS0_S0_i:
	.zero		940


//--------------------- SYMBOLS --------------------------

	.type		.nv.reservedSmem.offset0,@object
	.size		.nv.reservedSmem.offset0,0x4
